//
// Generated by NVIDIA NVVM Compiler
//
// Compiler Build ID: CL-36424714
// Cuda compilation tools, release 13.0, V13.0.88
// Based on NVVM 20.0.0
//

.version 9.0
.target sm_100
.address_size 64

	// .globl	_Z21testFunnelShiftKernelPc

.visible .entry _Z21testFunnelShiftKernelPc(
	.param .u64 .ptr .align 1 _Z21testFunnelShiftKernelPc_param_0
)
{
	.reg .pred 	%p<5>;
	.reg .b16 	%rs<5>;
	.reg .b32 	%r<17>;
	.reg .b64 	%rd<3>;

	ld.param.u64 	%rd1, [_Z21testFunnelShiftKernelPc_param_0];
	cvta.to.global.u64 	%rd2, %rd1;
	mov.b32 	%r6, -1442840576;
	mov.b32 	%r15, 187;
	mov.b32 	%r12, 8;
	// begin inline asm
	shf.l.wrap.b32 %r1, %r6, %r15, %r12;
	// end inline asm
	setp.eq.s32 	%p1, %r1, 48042;
	selp.u16 	%rs1, 1, 0, %p1;
	st.global.u8 	[%rd2], %rs1;
	mov.b32 	%r16, 16;
	// begin inline asm
	shf.l.clamp.b32 %r5, %r6, %r15, %r16;
	// end inline asm
	setp.eq.s32 	%p2, %r5, 12298752;
	selp.u16 	%rs2, 1, 0, %p2;
	st.global.u8 	[%rd2+1], %rs2;
	mov.b32 	%r10, 43520;
	// begin inline asm
	shf.r.wrap.b32 %r9, %r10, %r15, %r12;
	// end inline asm
	setp.eq.s32 	%p3, %r9, -1157627734;
	selp.u16 	%rs3, 1, 0, %p3;
	st.global.u8 	[%rd2+2], %rs3;
	mov.b32 	%r14, 11141120;
	// begin inline asm
	shf.r.clamp.b32 %r13, %r14, %r15, %r16;
	// end inline asm
	setp.eq.s32 	%p4, %r13, 12255402;
	selp.u16 	%rs4, 1, 0, %p4;
	st.global.u8 	[%rd2+3], %rs4;
	ret;

}


// ===== COMPILED SASS (sm_100) =====

	.target	sm_100

	.elftype	@"ET_EXEC"


//--------------------- .note.nv.tkinfo           --------------------------
	.section	.note.nv.tkinfo,"",@"SHT_NOTE"
	.sectionflags	@"SHF_NOTE_NV_TKINFO"
	.tkinfo
        /*0018*/ 	.word	0x00000002
        /*0030*/ 	.string	""
        /*0030*/ 	.string	"ptxas"
        /*0030*/ 	.string	"Cuda compilation tools, release 13.0, V13.0.88"
        /*0030*/ 	.string	"Build cuda_13.0.r13.0/compiler.36424714_0"
        /*0030*/ 	.string	"-arch sm_100 -m 64 "



//--------------------- .note.nv.cuinfo           --------------------------
	.section	.note.nv.cuinfo,"",@"SHT_NOTE"
	.sectionflags	@"SHF_NOTE_NV_CUINFO"
        /*0018*/ 	.short	0x0002
        /*001a*/ 	.short	0x0064
        /*001c*/ 	.short	0x0082
	.zero		2


//--------------------- .nv.info                  --------------------------
	.section	.nv.info,"",@"SHT_CUDA_INFO"
	.align	4


	//----- nvinfo : EIATTR_REGCOUNT
	.align		4
        /*0000*/ 	.byte	0x04, 0x2f
        /*0002*/ 	.short	(.L_1 - .L_0)
	.align		4
.L_0:
        /*0004*/ 	.word	index@(_Z21testFunnelShiftKernelPc)
        /*0008*/ 	.word	0x00000006


	//----- nvinfo : EIATTR_FRAME_SIZE
	.align		4
.L_1:
        /*000c*/ 	.byte	0x04, 0x11
        /*000e*/ 	.short	(.L_3 - .L_2)
	.align		4
.L_2:
        /*0010*/ 	.word	index@(_Z21testFunnelShiftKernelPc)
        /*0014*/ 	.word	0x00000000


	//----- nvinfo : EIATTR_MIN_STACK_SIZE
	.align		4
.L_3:
        /*0018*/ 	.byte	0x04, 0x12
        /*001a*/ 	.short	(.L_5 - .L_4)
	.align		4
.L_4:
        /*001c*/ 	.word	index@(_Z21testFunnelShiftKernelPc)
        /*0020*/ 	.word	0x00000000
.L_5:


//--------------------- .nv.compat                --------------------------
	.section	.nv.compat,"",@"SHT_CUDA_COMPAT_INFO"
	.align	4
        /*0000*/ 	.byte	0x02, 0x09, 0x00, 0x00, 0x02, 0x02, 0x01, 0x00, 0x02, 0x05, 0x05, 0x00, 0x03, 0x07, 0x01, 0x01
        /*0010*/ 	.byte	0x02, 0x03, 0x00, 0x00, 0x02, 0x06, 0x01, 0x00, 0x04, 0x0b, 0x08, 0x00, 0x09, 0x00, 0x00, 0x00
        /*0020*/ 	.byte	0x00, 0x00, 0x00, 0x00


//--------------------- .nv.info._Z21testFunnelShiftKernelPc --------------------------
	.section	.nv.info._Z21testFunnelShiftKernelPc,"",@"SHT_CUDA_INFO"
	.sectionflags	@""
	.align	4


	//----- nvinfo : EIATTR_CUDA_API_VERSION
	.align		4
        /*0000*/ 	.byte	0x04, 0x37
        /*0002*/ 	.short	(.L_7 - .L_6)
.L_6:
        /*0004*/ 	.word	0x00000082


	//----- nvinfo : EIATTR_KPARAM_INFO
	.align		4
.L_7:
        /*0008*/ 	.byte	0x04, 0x17
        /*000a*/ 	.short	(.L_9 - .L_8)
.L_8:
        /*000c*/ 	.word	0x00000000
        /*0010*/ 	.short	0x0000
        /*0012*/ 	.short	0x0000
        /*0014*/ 	.byte	0x00, 0xf5, 0x21, 0x00


	//----- nvinfo : EIATTR_SPARSE_MMA_MASK
	.align		4
.L_9:
        /*0018*/ 	.byte	0x03, 0x50
        /*001a*/ 	.short	0x0000


	//----- nvinfo : EIATTR_MAXREG_COUNT
	.align		4
        /*001c*/ 	.byte	0x03, 0x1b
        /*001e*/ 	.short	0x00ff


	//----- nvinfo : EIATTR_MERCURY_ISA_VERSION
	.align		4
        /*0020*/ 	.byte	0x03, 0x5f
        /*0022*/ 	.short	0x0101


	//----- nvinfo : EIATTR_VRC_CTA_INIT_COUNT
	.align		4
        /*0024*/ 	.byte	0x02, 0x4a
	.zero		1
	.zero		1


	//----- nvinfo : EIATTR_EXIT_INSTR_OFFSETS
	.align		4
        /*0028*/ 	.byte	0x04, 0x1c
        /*002a*/ 	.short	(.L_11 - .L_10)


	//   ....[0]....
.L_10:
        /*002c*/ 	.word	0x00000080


	//----- nvinfo : EIATTR_CBANK_PARAM_SIZE
	.align		4
.L_11:
        /*0030*/ 	.byte	0x03, 0x19
        /*0032*/ 	.short	0x0008


	//----- nvinfo : EIATTR_PARAM_CBANK
	.align		4
        /*0034*/ 	.byte	0x04, 0x0a
        /*0036*/ 	.short	(.L_13 - .L_12)
	.align		4
.L_12:
        /*0038*/ 	.word	index@(.nv.constant0._Z21testFunnelShiftKernelPc)
        /*003c*/ 	.short	0x0380
        /*003e*/ 	.short	0x0008


	//----- nvinfo : EIATTR_SW_WAR
	.align		4
.L_13:
        /*0040*/ 	.byte	0x04, 0x36
        /*0042*/ 	.short	(.L_15 - .L_14)
.L_14:
        /*0044*/ 	.word	0x00000008
.L_15:


//--------------------- .nv.callgraph             --------------------------
	.section	.nv.callgraph,"",@"SHT_CUDA_CALLGRAPH"
	.align	4
	.sectionentsize	8
	.align		4
        /*0000*/ 	.word	0x00000000
	.align		4
        /*0004*/ 	.word	0xffffffff
	.align		4
        /*0008*/ 	.word	0x00000000
	.align		4
        /*000c*/ 	.word	0xfffffffe
	.align		4
        /*0010*/ 	.word	0x00000000
	.align		4
        /*0014*/ 	.word	0xfffffffd
	.align		4
        /*0018*/ 	.word	0x00000000
	.align		4
        /*001c*/ 	.word	0xfffffffc


//--------------------- .text._Z21testFunnelShiftKernelPc --------------------------
	.section	.text._Z21testFunnelShiftKernelPc,"ax",@progbits
	.align	128
        .global         _Z21testFunnelShiftKernelPc
        .type           _Z21testFunnelShiftKernelPc,@function
        .size           _Z21testFunnelShiftKernelPc,(.L_x_1 - _Z21testFunnelShiftKernelPc)
        .other          _Z21testFunnelShiftKernelPc,@"STO_CUDA_ENTRY STV_DEFAULT"
_Z21testFunnelShiftKernelPc:
.text._Z21testFunnelShiftKernelPc:
[----:B------:R-:W-:Y:S08]  /*0000*/  LDC R1, c[0x0][0x37c] ;  /* 0x0000df00ff017b82 */ /* 0x000ff00000000800 */
[----:B------:R-:W0:Y:S01]  /*0010*/  LDC.64 R2, c[0x0][0x380] ;  /* 0x0000e000ff027b82 */ /* 0x000e220000000a00 */
[----:B------:R-:W0:Y:S01]  /*0020*/  LDCU.64 UR4, c[0x0][0x358] ;  /* 0x00006b00ff0477ac */ /* 0x000e220008000a00 */
[----:B------:R-:W-:-:S05]  /*0030*/  HFMA2 R0, -RZ, RZ, 0, 5.9604644775390625e-08 ;  /* 0x00000001ff007431 */ /* 0x000fca00000001ff */
[----:B0-----:R-:W-:Y:S04]  /*0040*/  STG.E.U8 desc[UR4][R2.64], R0 ;  /* 0x0000000002007986 */ /* 0x001fe8000c101104 */
[----:B------:R-:W-:Y:S04]  /*0050*/  STG.E.U8 desc[UR4][R2.64+0x1], R0 ;  /* 0x0000010002007986 */ /* 0x000fe8000c101104 */
[----:B------:R-:W-:Y:S04]  /*0060*/  STG.E.U8 desc[UR4][R2.64+0x2], R0 ;  /* 0x0000020002007986 */ /* 0x000fe8000c101104 */
[----:B------:R-:W-:Y:S01]  /*0070*/  STG.E.U8 desc[UR4][R2.64+0x3], R0 ;  /* 0x0000030002007986 */ /* 0x000fe2000c101104 */
[----:B------:R-:W-:Y:S05]  /*0080*/  EXIT ;  /* 0x000000000000794d */ /* 0x000fea0003800000 */
.L_x_0:
[----:B------:R-:W-:-:S00]  /*0090*/  BRA `(.L_x_0) ;  /* 0xfffffffc00fc7947 */ /* 0x000fc0000383ffff */
[----:B------:R-:W-:-:S00]  /*00a0*/  NOP ;  /* 0x0000000000007918 */ /* 0x000fc00000000000 */
        /* <DEDUP_REMOVED lines=13> */
.L_x_1:


//--------------------- .nv.shared.reserved.0     --------------------------
	.section	.nv.shared.reserved.0,"aw",@nobits
	.weak		__nv_reservedSMEM_offset_0_alias
	.size		__nv_reservedSMEM_offset_0_alias, 0, 64
	.other		__nv_reservedSMEM_offset_0_alias,@"STO_CUDA_RESERVED_SHARED STV_DEFAULT"
__nv_reservedSMEM_offset_0_alias:
	.zero		0
	.zero		64


//--------------------- .nv.constant0._Z21testFunnelShiftKernelPc --------------------------
	.section	.nv.constant0._Z21testFunnelShiftKernelPc,"a",@progbits
	.sectionflags	@""
	.align	4
.nv.constant0._Z21testFunnelShiftKernelPc:
	.zero		904


//--------------------- SYMBOLS --------------------------

	.type		.nv.reservedSmem.offset0,@object
	.size		.nv.reservedSmem.offset0,0x4
